//
// Generated by NVIDIA NVVM Compiler
//
// Compiler Build ID: CL-36424714
// Cuda compilation tools, release 13.0, V13.0.88
// Based on NVVM 20.0.0
//

.version 9.0
.target sm_100
.address_size 64

	// .globl	_Z14sum_arrays_gpuPiS_S_i

.visible .entry _Z14sum_arrays_gpuPiS_S_i(
	.param .u64 .ptr .align 1 _Z14sum_arrays_gpuPiS_S_i_param_0,
	.param .u64 .ptr .align 1 _Z14sum_arrays_gpuPiS_S_i_param_1,
	.param .u64 .ptr .align 1 _Z14sum_arrays_gpuPiS_S_i_param_2,
	.param .u32 _Z14sum_arrays_gpuPiS_S_i_param_3
)
{
	.reg .pred 	%p<2>;
	.reg .b32 	%r<9>;
	.reg .b64 	%rd<11>;

	ld.param.u64 	%rd1, [_Z14sum_arrays_gpuPiS_S_i_param_0];
	ld.param.u64 	%rd2, [_Z14sum_arrays_gpuPiS_S_i_param_1];
	ld.param.u64 	%rd3, [_Z14sum_arrays_gpuPiS_S_i_param_2];
	ld.param.u32 	%r2, [_Z14sum_arrays_gpuPiS_S_i_param_3];
	mov.u32 	%r3, %ntid.x;
	mov.u32 	%r4, %ctaid.x;
	mov.u32 	%r5, %tid.x;
	mad.lo.s32 	%r1, %r3, %r4, %r5;
	setp.ge.s32 	%p1, %r1, %r2;
	@%p1 bra 	$L__BB0_2;
	cvta.to.global.u64 	%rd4, %rd1;
	cvta.to.global.u64 	%rd5, %rd2;
	cvta.to.global.u64 	%rd6, %rd3;
	mul.wide.s32 	%rd7, %r1, 4;
	add.s64 	%rd8, %rd4, %rd7;
	ld.global.u32 	%r6, [%rd8];
	add.s64 	%rd9, %rd5, %rd7;
	ld.global.u32 	%r7, [%rd9];
	add.s32 	%r8, %r7, %r6;
	add.s64 	%rd10, %rd6, %rd7;
	st.global.u32 	[%rd10], %r8;
$L__BB0_2:
	ret;

}


// ===== COMPILED SASS (sm_100) =====

	.target	sm_100

	.elftype	@"ET_EXEC"


//--------------------- .note.nv.tkinfo           --------------------------
	.section	.note.nv.tkinfo,"",@"SHT_NOTE"
	.sectionflags	@"SHF_NOTE_NV_TKINFO"
	.tkinfo
        /*0018*/ 	.word	0x00000002
        /*0030*/ 	.string	""
        /*0030*/ 	.string	"ptxas"
        /*0030*/ 	.string	"Cuda compilation tools, release 13.0, V13.0.88"
        /*0030*/ 	.string	"Build cuda_13.0.r13.0/compiler.36424714_0"
        /*0030*/ 	.string	"-arch sm_100 -m 64 "



//--------------------- .note.nv.cuinfo           --------------------------
	.section	.note.nv.cuinfo,"",@"SHT_NOTE"
	.sectionflags	@"SHF_NOTE_NV_CUINFO"
        /*0018*/ 	.short	0x0002
        /*001a*/ 	.short	0x0064
        /*001c*/ 	.short	0x0082
	.zero		2


//--------------------- .nv.info                  --------------------------
	.section	.nv.info,"",@"SHT_CUDA_INFO"
	.align	4


	//----- nvinfo : EIATTR_REGCOUNT
	.align		4
        /*0000*/ 	.byte	0x04, 0x2f
        /*0002*/ 	.short	(.L_1 - .L_0)
	.align		4
.L_0:
        /*0004*/ 	.word	index@(_Z14sum_arrays_gpuPiS_S_i)
        /*0008*/ 	.word	0x0000000c


	//----- nvinfo : EIATTR_FRAME_SIZE
	.align		4
.L_1:
        /*000c*/ 	.byte	0x04, 0x11
        /*000e*/ 	.short	(.L_3 - .L_2)
	.align		4
.L_2:
        /*0010*/ 	.word	index@(_Z14sum_arrays_gpuPiS_S_i)
        /*0014*/ 	.word	0x00000000


	//----- nvinfo : EIATTR_MIN_STACK_SIZE
	.align		4
.L_3:
        /*0018*/ 	.byte	0x04, 0x12
        /*001a*/ 	.short	(.L_5 - .L_4)
	.align		4
.L_4:
        /*001c*/ 	.word	index@(_Z14sum_arrays_gpuPiS_S_i)
        /*0020*/ 	.word	0x00000000
.L_5:


//--------------------- .nv.compat                --------------------------
	.section	.nv.compat,"",@"SHT_CUDA_COMPAT_INFO"
	.align	4
        /*0000*/ 	.byte	0x02, 0x09, 0x00, 0x00, 0x02, 0x02, 0x01, 0x00, 0x02, 0x05, 0x05, 0x00, 0x03, 0x07, 0x01, 0x01
        /*0010*/ 	.byte	0x02, 0x03, 0x00, 0x00, 0x02, 0x06, 0x01, 0x00, 0x04, 0x0b, 0x08, 0x00, 0x09, 0x00, 0x00, 0x00
        /*0020*/ 	.byte	0x00, 0x00, 0x00, 0x00


//--------------------- .nv.info._Z14sum_arrays_gpuPiS_S_i --------------------------
	.section	.nv.info._Z14sum_arrays_gpuPiS_S_i,"",@"SHT_CUDA_INFO"
	.sectionflags	@""
	.align	4


	//----- nvinfo : EIATTR_CUDA_API_VERSION
	.align		4
        /*0000*/ 	.byte	0x04, 0x37
        /*0002*/ 	.short	(.L_7 - .L_6)
.L_6:
        /*0004*/ 	.word	0x00000082


	//----- nvinfo : EIATTR_KPARAM_INFO
	.align		4
.L_7:
        /*0008*/ 	.byte	0x04, 0x17
        /*000a*/ 	.short	(.L_9 - .L_8)
.L_8:
        /*000c*/ 	.word	0x00000000
        /*0010*/ 	.short	0x0003
        /*0012*/ 	.short	0x0018
        /*0014*/ 	.byte	0x00, 0xf0, 0x11, 0x00


	//----- nvinfo : EIATTR_KPARAM_INFO
	.align		4
.L_9:
        /*0018*/ 	.byte	0x04, 0x17
        /*001a*/ 	.short	(.L_11 - .L_10)
.L_10:
        /*001c*/ 	.word	0x00000000
        /*0020*/ 	.short	0x0002
        /*0022*/ 	.short	0x0010
        /*0024*/ 	.byte	0x00, 0xf5, 0x21, 0x00


	//----- nvinfo : EIATTR_KPARAM_INFO
	.align		4
.L_11:
        /*0028*/ 	.byte	0x04, 0x17
        /*002a*/ 	.short	(.L_13 - .L_12)
.L_12:
        /*002c*/ 	.word	0x00000000
        /*0030*/ 	.short	0x0001
        /*0032*/ 	.short	0x0008
        /*0034*/ 	.byte	0x00, 0xf5, 0x21, 0x00


	//----- nvinfo : EIATTR_KPARAM_INFO
	.align		4
.L_13:
        /*0038*/ 	.byte	0x04, 0x17
        /*003a*/ 	.short	(.L_15 - .L_14)
.L_14:
        /*003c*/ 	.word	0x00000000
        /*0040*/ 	.short	0x0000
        /*0042*/ 	.short	0x0000
        /*0044*/ 	.byte	0x00, 0xf5, 0x21, 0x00


	//----- nvinfo : EIATTR_SPARSE_MMA_MASK
	.align		4
.L_15:
        /*0048*/ 	.byte	0x03, 0x50
        /*004a*/ 	.short	0x0000


	//----- nvinfo : EIATTR_MAXREG_COUNT
	.align		4
        /*004c*/ 	.byte	0x03, 0x1b
        /*004e*/ 	.short	0x00ff


	//----- nvinfo : EIATTR_MERCURY_ISA_VERSION
	.align		4
        /*0050*/ 	.byte	0x03, 0x5f
        /*0052*/ 	.short	0x0101


	//----- nvinfo : EIATTR_VRC_CTA_INIT_COUNT
	.align		4
        /*0054*/ 	.byte	0x02, 0x4a
	.zero		1
	.zero		1


	//----- nvinfo : EIATTR_EXIT_INSTR_OFFSETS
	.align		4
        /*0058*/ 	.byte	0x04, 0x1c
        /*005a*/ 	.short	(.L_17 - .L_16)


	//   ....[0]....
.L_16:
        /*005c*/ 	.word	0x00000070


	//   ....[1]....
        /*0060*/ 	.word	0x00000130


	//----- nvinfo : EIATTR_CBANK_PARAM_SIZE
	.align		4
.L_17:
        /*0064*/ 	.byte	0x03, 0x19
        /*0066*/ 	.short	0x001c


	//----- nvinfo : EIATTR_PARAM_CBANK
	.align		4
        /*0068*/ 	.byte	0x04, 0x0a
        /*006a*/ 	.short	(.L_19 - .L_18)
	.align		4
.L_18:
        /*006c*/ 	.word	index@(.nv.constant0._Z14sum_arrays_gpuPiS_S_i)
        /*0070*/ 	.short	0x0380
        /*0072*/ 	.short	0x001c


	//----- nvinfo : EIATTR_SW_WAR
	.align		4
.L_19:
        /*0074*/ 	.byte	0x04, 0x36
        /*0076*/ 	.short	(.L_21 - .L_20)
.L_20:
        /*0078*/ 	.word	0x00000008
.L_21:


//--------------------- .nv.callgraph             --------------------------
	.section	.nv.callgraph,"",@"SHT_CUDA_CALLGRAPH"
	.align	4
	.sectionentsize	8
	.align		4
        /*0000*/ 	.word	0x00000000
	.align		4
        /*0004*/ 	.word	0xffffffff
	.align		4
        /*0008*/ 	.word	0x00000000
	.align		4
        /*000c*/ 	.word	0xfffffffe
	.align		4
        /*0010*/ 	.word	0x00000000
	.align		4
        /*0014*/ 	.word	0xfffffffd
	.align		4
        /*0018*/ 	.word	0x00000000
	.align		4
        /*001c*/ 	.word	0xfffffffc


//--------------------- .text._Z14sum_arrays_gpuPiS_S_i --------------------------
	.section	.text._Z14sum_arrays_gpuPiS_S_i,"ax",@progbits
	.align	128
        .global         _Z14sum_arrays_gpuPiS_S_i
        .type           _Z14sum_arrays_gpuPiS_S_i,@function
        .size           _Z14sum_arrays_gpuPiS_S_i,(.L_x_1 - _Z14sum_arrays_gpuPiS_S_i)
        .other          _Z14sum_arrays_gpuPiS_S_i,@"STO_CUDA_ENTRY STV_DEFAULT"
_Z14sum_arrays_gpuPiS_S_i:
.text._Z14sum_arrays_gpuPiS_S_i:
[----:B------:R-:W-:Y:S01]  /*0000*/  LDC R1, c[0x0][0x37c] ;  /* 0x0000df00ff017b82 */ /* 0x000fe20000000800 */
[----:B------:R-:W0:Y:S01]  /*0010*/  S2R R9, SR_CTAID.X ;  /* 0x0000000000097919 */ /* 0x000e220000002500 */
[----:B------:R-:W0:Y:S01]  /*0020*/  LDCU UR4, c[0x0][0x360] ;  /* 0x00006c00ff0477ac */ /* 0x000e220008000800 */
[----:B------:R-:W0:Y:S01]  /*0030*/  S2R R0, SR_TID.X ;  /* 0x0000000000007919 */ /* 0x000e220000002100 */
[----:B------:R-:W1:Y:S01]  /*0040*/  LDCU UR5, c[0x0][0x398] ;  /* 0x00007300ff0577ac */ /* 0x000e620008000800 */
[----:B0-----:R-:W-:-:S05]  /*0050*/  IMAD R9, R9, UR4, R0 ;  /* 0x0000000409097c24 */ /* 0x001fca000f8e0200 */
[----:B-1----:R-:W-:-:S13]  /*0060*/  ISETP.GE.AND P0, PT, R9, UR5, PT ;  /* 0x0000000509007c0c */ /* 0x002fda000bf06270 */
[----:B------:R-:W-:Y:S05]  /*0070*/  @P0 EXIT ;  /* 0x000000000000094d */ /* 0x000fea0003800000 */
[----:B------:R-:W0:Y:S01]  /*0080*/  LDC.64 R2, c[0x0][0x380] ;  /* 0x0000e000ff027b82 */ /* 0x000e220000000a00 */
[----:B------:R-:W1:Y:S07]  /*0090*/  LDCU.64 UR4, c[0x0][0x358] ;  /* 0x00006b00ff0477ac */ /* 0x000e6e0008000a00 */
[----:B------:R-:W2:Y:S08]  /*00a0*/  LDC.64 R4, c[0x0][0x388] ;  /* 0x0000e200ff047b82 */ /* 0x000eb00000000a00 */
[----:B------:R-:W3:Y:S01]  /*00b0*/  LDC.64 R6, c[0x0][0x390] ;  /* 0x0000e400ff067b82 */ /* 0x000ee20000000a00 */
[----:B0-----:R-:W-:-:S06]  /*00c0*/  IMAD.WIDE R2, R9, 0x4, R2 ;  /* 0x0000000409027825 */ /* 0x001fcc00078e0202 */
[----:B-1----:R-:W4:Y:S01]  /*00d0*/  LDG.E R2, desc[UR4][R2.64] ;  /* 0x0000000402027981 */ /* 0x002f22000c1e1900 */
[----:B--2---:R-:W-:-:S06]  /*00e0*/  IMAD.WIDE R4, R9, 0x4, R4 ;  /* 0x0000000409047825 */ /* 0x004fcc00078e0204 */
[----:B------:R-:W4:Y:S01]  /*00f0*/  LDG.E R5, desc[UR4][R4.64] ;  /* 0x0000000404057981 */ /* 0x000f22000c1e1900 */
[----:B---3--:R-:W-:Y:S01]  /*0100*/  IMAD.WIDE R6, R9, 0x4, R6 ;  /* 0x0000000409067825 */ /* 0x008fe200078e0206 */
[----:B----4-:R-:W-:-:S05]  /*0110*/  IADD3 R9, PT, PT, R2, R5, RZ ;  /* 0x0000000502097210 */ /* 0x010fca0007ffe0ff */
[----:B------:R-:W-:Y:S01]  /*0120*/  STG.E desc[UR4][R6.64], R9 ;  /* 0x0000000906007986 */ /* 0x000fe2000c101904 */
[----:B------:R-:W-:Y:S05]  /*0130*/  EXIT ;  /* 0x000000000000794d */ /* 0x000fea0003800000 */
.L_x_0:
[----:B------:R-:W-:-:S00]  /*0140*/  BRA `(.L_x_0) ;  /* 0xfffffffc00fc7947 */ /* 0x000fc0000383ffff */
[----:B------:R-:W-:-:S00]  /*0150*/  NOP ;  /* 0x0000000000007918 */ /* 0x000fc00000000000 */
        /* <DEDUP_REMOVED lines=10> */
.L_x_1:


//--------------------- .nv.shared.reserved.0     --------------------------
	.section	.nv.shared.reserved.0,"aw",@nobits
	.weak		__nv_reservedSMEM_offset_0_alias
	.size		__nv_reservedSMEM_offset_0_alias, 0, 64
	.other		__nv_reservedSMEM_offset_0_alias,@"STO_CUDA_RESERVED_SHARED STV_DEFAULT"
__nv_reservedSMEM_offset_0_alias:
	.zero		0
	.zero		64


//--------------------- .nv.constant0._Z14sum_arrays_gpuPiS_S_i --------------------------
	.section	.nv.constant0._Z14sum_arrays_gpuPiS_S_i,"a",@progbits
	.sectionflags	@""
	.align	4
.nv.constant0._Z14sum_arrays_gpuPiS_S_i:
	.zero		924


//--------------------- SYMBOLS --------------------------

	.type		.nv.reservedSmem.offset0,@object
	.size		.nv.reservedSmem.offset0,0x4
